//
// Generated by NVIDIA NVVM Compiler
//
// Compiler Build ID: CL-36424714
// Cuda compilation tools, release 13.0, V13.0.88
// Based on NVVM 20.0.0
//

.version 9.0
.target sm_100
.address_size 64

	// .globl	_Z9transposePfS_ii
// _ZZ9transposePfS_iiE5block has been demoted

.visible .entry _Z9transposePfS_ii(
	.param .u64 .ptr .align 1 _Z9transposePfS_ii_param_0,
	.param .u64 .ptr .align 1 _Z9transposePfS_ii_param_1,
	.param .u32 _Z9transposePfS_ii_param_2,
	.param .u32 _Z9transposePfS_ii_param_3
)
{
	.reg .pred 	%p<7>;
	.reg .b32 	%r<25>;
	.reg .b32 	%f<3>;
	.reg .b64 	%rd<9>;
	// demoted variable
	.shared .align 4 .b8 _ZZ9transposePfS_iiE5block[4224];
	ld.param.u64 	%rd1, [_Z9transposePfS_ii_param_0];
	ld.param.u64 	%rd2, [_Z9transposePfS_ii_param_1];
	ld.param.u32 	%r9, [_Z9transposePfS_ii_param_2];
	ld.param.u32 	%r11, [_Z9transposePfS_ii_param_3];
	mov.u32 	%r12, %ctaid.x;
	shl.b32 	%r1, %r12, 5;
	mov.u32 	%r2, %tid.x;
	add.s32 	%r3, %r1, %r2;
	mov.u32 	%r13, %ctaid.y;
	shl.b32 	%r4, %r13, 5;
	mov.u32 	%r5, %tid.y;
	add.s32 	%r14, %r4, %r5;
	setp.ge.u32 	%p1, %r3, %r9;
	setp.ge.u32 	%p2, %r14, %r11;
	or.pred  	%p3, %p1, %p2;
	@%p3 bra 	$L__BB0_2;
	cvta.to.global.u64 	%rd3, %rd1;
	mad.lo.s32 	%r15, %r9, %r14, %r3;
	mul.wide.u32 	%rd4, %r15, 4;
	add.s64 	%rd5, %rd3, %rd4;
	ld.global.f32 	%f1, [%rd5];
	mov.u32 	%r16, _ZZ9transposePfS_iiE5block;
	mad.lo.s32 	%r17, %r5, 132, %r16;
	shl.b32 	%r18, %r2, 2;
	add.s32 	%r19, %r17, %r18;
	st.shared.f32 	[%r19], %f1;
$L__BB0_2:
	bar.sync 	0;
	add.s32 	%r7, %r4, %r2;
	add.s32 	%r8, %r1, %r5;
	setp.ge.u32 	%p4, %r7, %r11;
	setp.ge.u32 	%p5, %r8, %r9;
	or.pred  	%p6, %p5, %p4;
	@%p6 bra 	$L__BB0_4;
	mad.lo.s32 	%r20, %r11, %r8, %r7;
	mov.u32 	%r21, _ZZ9transposePfS_iiE5block;
	mad.lo.s32 	%r22, %r2, 132, %r21;
	shl.b32 	%r23, %r5, 2;
	add.s32 	%r24, %r22, %r23;
	ld.shared.f32 	%f2, [%r24];
	cvta.to.global.u64 	%rd6, %rd2;
	mul.wide.u32 	%rd7, %r20, 4;
	add.s64 	%rd8, %rd6, %rd7;
	st.global.f32 	[%rd8], %f2;
$L__BB0_4:
	ret;

}
	// .globl	_Z3addPfS_i
.visible .entry _Z3addPfS_i(
	.param .u64 .ptr .align 1 _Z3addPfS_i_param_0,
	.param .u64 .ptr .align 1 _Z3addPfS_i_param_1,
	.param .u32 _Z3addPfS_i_param_2
)
{


	ret;

}
	// .globl	_Z4reluPfii
.visible .entry _Z4reluPfii(
	.param .u64 .ptr .align 1 _Z4reluPfii_param_0,
	.param .u32 _Z4reluPfii_param_1,
	.param .u32 _Z4reluPfii_param_2
)
{


	ret;

}
	// .globl	_Z6conv2dPfS_S_iii
.visible .entry _Z6conv2dPfS_S_iii(
	.param .u64 .ptr .align 1 _Z6conv2dPfS_S_iii_param_0,
	.param .u64 .ptr .align 1 _Z6conv2dPfS_S_iii_param_1,
	.param .u64 .ptr .align 1 _Z6conv2dPfS_S_iii_param_2,
	.param .u32 _Z6conv2dPfS_S_iii_param_3,
	.param .u32 _Z6conv2dPfS_S_iii_param_4,
	.param .u32 _Z6conv2dPfS_S_iii_param_5
)
{


	ret;

}
	// .globl	_Z9MaxPool2dPfS_iiii
.visible .entry _Z9MaxPool2dPfS_iiii(
	.param .u64 .ptr .align 1 _Z9MaxPool2dPfS_iiii_param_0,
	.param .u64 .ptr .align 1 _Z9MaxPool2dPfS_iiii_param_1,
	.param .u32 _Z9MaxPool2dPfS_iiii_param_2,
	.param .u32 _Z9MaxPool2dPfS_iiii_param_3,
	.param .u32 _Z9MaxPool2dPfS_iiii_param_4,
	.param .u32 _Z9MaxPool2dPfS_iiii_param_5
)
{


	ret;

}
	// .globl	_Z3dotPfS_S_iiiiii
.visible .entry _Z3dotPfS_S_iiiiii(
	.param .u64 .ptr .align 1 _Z3dotPfS_S_iiiiii_param_0,
	.param .u64 .ptr .align 1 _Z3dotPfS_S_iiiiii_param_1,
	.param .u64 .ptr .align 1 _Z3dotPfS_S_iiiiii_param_2,
	.param .u32 _Z3dotPfS_S_iiiiii_param_3,
	.param .u32 _Z3dotPfS_S_iiiiii_param_4,
	.param .u32 _Z3dotPfS_S_iiiiii_param_5,
	.param .u32 _Z3dotPfS_S_iiiiii_param_6,
	.param .u32 _Z3dotPfS_S_iiiiii_param_7,
	.param .u32 _Z3dotPfS_S_iiiiii_param_8
)
{


	ret;

}


// ===== COMPILED SASS (sm_100) =====

	.target	sm_100

	.elftype	@"ET_EXEC"


//--------------------- .note.nv.tkinfo           --------------------------
	.section	.note.nv.tkinfo,"",@"SHT_NOTE"
	.sectionflags	@"SHF_NOTE_NV_TKINFO"
	.tkinfo
        /*0018*/ 	.word	0x00000002
        /*0030*/ 	.string	""
        /*0030*/ 	.string	"ptxas"
        /*0030*/ 	.string	"Cuda compilation tools, release 13.0, V13.0.88"
        /*0030*/ 	.string	"Build cuda_13.0.r13.0/compiler.36424714_0"
        /*0030*/ 	.string	"-arch sm_100 -m 64 "



//--------------------- .note.nv.cuinfo           --------------------------
	.section	.note.nv.cuinfo,"",@"SHT_NOTE"
	.sectionflags	@"SHF_NOTE_NV_CUINFO"
        /*0018*/ 	.short	0x0002
        /*001a*/ 	.short	0x0064
        /*001c*/ 	.short	0x0082
	.zero		2


//--------------------- .nv.info                  --------------------------
	.section	.nv.info,"",@"SHT_CUDA_INFO"
	.align	4


	//----- nvinfo : EIATTR_REGCOUNT
	.align		4
        /*0000*/ 	.byte	0x04, 0x2f
        /*0002*/ 	.short	(.L_1 - .L_0)
	.align		4
.L_0:
        /*0004*/ 	.word	index@(_Z9transposePfS_ii)
        /*0008*/ 	.word	0x0000000c


	//----- nvinfo : EIATTR_FRAME_SIZE
	.align		4
.L_1:
        /*000c*/ 	.byte	0x04, 0x11
        /*000e*/ 	.short	(.L_3 - .L_2)
	.align		4
.L_2:
        /*0010*/ 	.word	index@(_Z9transposePfS_ii)
        /*0014*/ 	.word	0x00000000


	//----- nvinfo : EIATTR_REGCOUNT
	.align		4
.L_3:
        /*0018*/ 	.byte	0x04, 0x2f
        /*001a*/ 	.short	(.L_5 - .L_4)
	.align		4
.L_4:
        /*001c*/ 	.word	index@(_Z3addPfS_i)
        /*0020*/ 	.word	0x00000004


	//----- nvinfo : EIATTR_FRAME_SIZE
	.align		4
.L_5:
        /*0024*/ 	.byte	0x04, 0x11
        /*0026*/ 	.short	(.L_7 - .L_6)
	.align		4
.L_6:
        /*0028*/ 	.word	index@(_Z3addPfS_i)
        /*002c*/ 	.word	0x00000000


	//----- nvinfo : EIATTR_REGCOUNT
	.align		4
.L_7:
        /*0030*/ 	.byte	0x04, 0x2f
        /*0032*/ 	.short	(.L_9 - .L_8)
	.align		4
.L_8:
        /*0034*/ 	.word	index@(_Z4reluPfii)
        /*0038*/ 	.word	0x00000004


	//----- nvinfo : EIATTR_FRAME_SIZE
	.align		4
.L_9:
        /*003c*/ 	.byte	0x04, 0x11
        /*003e*/ 	.short	(.L_11 - .L_10)
	.align		4
.L_10:
        /*0040*/ 	.word	index@(_Z4reluPfii)
        /*0044*/ 	.word	0x00000000


	//----- nvinfo : EIATTR_REGCOUNT
	.align		4
.L_11:
        /*0048*/ 	.byte	0x04, 0x2f
        /*004a*/ 	.short	(.L_13 - .L_12)
	.align		4
.L_12:
        /*004c*/ 	.word	index@(_Z6conv2dPfS_S_iii)
        /*0050*/ 	.word	0x00000004


	//----- nvinfo : EIATTR_FRAME_SIZE
	.align		4
.L_13:
        /*0054*/ 	.byte	0x04, 0x11
        /*0056*/ 	.short	(.L_15 - .L_14)
	.align		4
.L_14:
        /*0058*/ 	.word	index@(_Z6conv2dPfS_S_iii)
        /*005c*/ 	.word	0x00000000


	//----- nvinfo : EIATTR_REGCOUNT
	.align		4
.L_15:
        /*0060*/ 	.byte	0x04, 0x2f
        /*0062*/ 	.short	(.L_17 - .L_16)
	.align		4
.L_16:
        /*0064*/ 	.word	index@(_Z9MaxPool2dPfS_iiii)
        /*0068*/ 	.word	0x00000004


	//----- nvinfo : EIATTR_FRAME_SIZE
	.align		4
.L_17:
        /*006c*/ 	.byte	0x04, 0x11
        /*006e*/ 	.short	(.L_19 - .L_18)
	.align		4
.L_18:
        /*0070*/ 	.word	index@(_Z9MaxPool2dPfS_iiii)
        /*0074*/ 	.word	0x00000000


	//----- nvinfo : EIATTR_REGCOUNT
	.align		4
.L_19:
        /*0078*/ 	.byte	0x04, 0x2f
        /*007a*/ 	.short	(.L_21 - .L_20)
	.align		4
.L_20:
        /*007c*/ 	.word	index@(_Z3dotPfS_S_iiiiii)
        /*0080*/ 	.word	0x00000004


	//----- nvinfo : EIATTR_FRAME_SIZE
	.align		4
.L_21:
        /*0084*/ 	.byte	0x04, 0x11
        /*0086*/ 	.short	(.L_23 - .L_22)
	.align		4
.L_22:
        /*0088*/ 	.word	index@(_Z3dotPfS_S_iiiiii)
        /*008c*/ 	.word	0x00000000


	//----- nvinfo : EIATTR_MIN_STACK_SIZE
	.align		4
.L_23:
        /*0090*/ 	.byte	0x04, 0x12
        /*0092*/ 	.short	(.L_25 - .L_24)
	.align		4
.L_24:
        /*0094*/ 	.word	index@(_Z3dotPfS_S_iiiiii)
        /*0098*/ 	.word	0x00000000


	//----- nvinfo : EIATTR_MIN_STACK_SIZE
	.align		4
.L_25:
        /*009c*/ 	.byte	0x04, 0x12
        /*009e*/ 	.short	(.L_27 - .L_26)
	.align		4
.L_26:
        /*00a0*/ 	.word	index@(_Z9MaxPool2dPfS_iiii)
        /*00a4*/ 	.word	0x00000000


	//----- nvinfo : EIATTR_MIN_STACK_SIZE
	.align		4
.L_27:
        /*00a8*/ 	.byte	0x04, 0x12
        /*00aa*/ 	.short	(.L_29 - .L_28)
	.align		4
.L_28:
        /*00ac*/ 	.word	index@(_Z6conv2dPfS_S_iii)
        /*00b0*/ 	.word	0x00000000


	//----- nvinfo : EIATTR_MIN_STACK_SIZE
	.align		4
.L_29:
        /*00b4*/ 	.byte	0x04, 0x12
        /*00b6*/ 	.short	(.L_31 - .L_30)
	.align		4
.L_30:
        /*00b8*/ 	.word	index@(_Z4reluPfii)
        /*00bc*/ 	.word	0x00000000


	//----- nvinfo : EIATTR_MIN_STACK_SIZE
	.align		4
.L_31:
        /*00c0*/ 	.byte	0x04, 0x12
        /*00c2*/ 	.short	(.L_33 - .L_32)
	.align		4
.L_32:
        /*00c4*/ 	.word	index@(_Z3addPfS_i)
        /*00c8*/ 	.word	0x00000000


	//----- nvinfo : EIATTR_MIN_STACK_SIZE
	.align		4
.L_33:
        /*00cc*/ 	.byte	0x04, 0x12
        /*00ce*/ 	.short	(.L_35 - .L_34)
	.align		4
.L_34:
        /*00d0*/ 	.word	index@(_Z9transposePfS_ii)
        /*00d4*/ 	.word	0x00000000
.L_35:


//--------------------- .nv.compat                --------------------------
	.section	.nv.compat,"",@"SHT_CUDA_COMPAT_INFO"
	.align	4
        /*0000*/ 	.byte	0x02, 0x09, 0x00, 0x00, 0x02, 0x02, 0x01, 0x00, 0x02, 0x05, 0x05, 0x00, 0x03, 0x07, 0x01, 0x01
        /*0010*/ 	.byte	0x02, 0x03, 0x00, 0x00, 0x02, 0x06, 0x01, 0x00, 0x04, 0x0b, 0x08, 0x00, 0x09, 0x00, 0x00, 0x00
        /*0020*/ 	.byte	0x00, 0x00, 0x00, 0x00


//--------------------- .nv.info._Z3dotPfS_S_iiiiii --------------------------
	.section	.nv.info._Z3dotPfS_S_iiiiii,"",@"SHT_CUDA_INFO"
	.sectionflags	@""
	.align	4


	//----- nvinfo : EIATTR_CUDA_API_VERSION
	.align		4
        /*0000*/ 	.byte	0x04, 0x37
        /*0002*/ 	.short	(.L_37 - .L_36)
.L_36:
        /*0004*/ 	.word	0x00000082


	//----- nvinfo : EIATTR_KPARAM_INFO
	.align		4
.L_37:
        /*0008*/ 	.byte	0x04, 0x17
        /*000a*/ 	.short	(.L_39 - .L_38)
.L_38:
        /*000c*/ 	.word	0x00000000
        /*0010*/ 	.short	0x0008
        /*0012*/ 	.short	0x002c
        /*0014*/ 	.byte	0x00, 0xf0, 0x11, 0x00


	//----- nvinfo : EIATTR_KPARAM_INFO
	.align		4
.L_39:
        /*0018*/ 	.byte	0x04, 0x17
        /*001a*/ 	.short	(.L_41 - .L_40)
.L_40:
        /*001c*/ 	.word	0x00000000
        /*0020*/ 	.short	0x0007
        /*0022*/ 	.short	0x0028
        /*0024*/ 	.byte	0x00, 0xf0, 0x11, 0x00


	//----- nvinfo : EIATTR_KPARAM_INFO
	.align		4
.L_41:
        /*0028*/ 	.byte	0x04, 0x17
        /*002a*/ 	.short	(.L_43 - .L_42)
.L_42:
        /*002c*/ 	.word	0x00000000
        /*0030*/ 	.short	0x0006
        /*0032*/ 	.short	0x0024
        /*0034*/ 	.byte	0x00, 0xf0, 0x11, 0x00


	//----- nvinfo : EIATTR_KPARAM_INFO
	.align		4
.L_43:
        /*0038*/ 	.byte	0x04, 0x17
        /*003a*/ 	.short	(.L_45 - .L_44)
.L_44:
        /*003c*/ 	.word	0x00000000
        /*0040*/ 	.short	0x0005
        /*0042*/ 	.short	0x0020
        /*0044*/ 	.byte	0x00, 0xf0, 0x11, 0x00


	//----- nvinfo : EIATTR_KPARAM_INFO
	.align		4
.L_45:
        /*0048*/ 	.byte	0x04, 0x17
        /*004a*/ 	.short	(.L_47 - .L_46)
.L_46:
        /*004c*/ 	.word	0x00000000
        /*0050*/ 	.short	0x0004
        /*0052*/ 	.short	0x001c
        /*0054*/ 	.byte	0x00, 0xf0, 0x11, 0x00


	//----- nvinfo : EIATTR_KPARAM_INFO
	.align		4
.L_47:
        /*0058*/ 	.byte	0x04, 0x17
        /*005a*/ 	.short	(.L_49 - .L_48)
.L_48:
        /*005c*/ 	.word	0x00000000
        /*0060*/ 	.short	0x0003
        /*0062*/ 	.short	0x0018
        /*0064*/ 	.byte	0x00, 0xf0, 0x11, 0x00


	//----- nvinfo : EIATTR_KPARAM_INFO
	.align		4
.L_49:
        /*0068*/ 	.byte	0x04, 0x17
        /*006a*/ 	.short	(.L_51 - .L_50)
.L_50:
        /*006c*/ 	.word	0x00000000
        /*0070*/ 	.short	0x0002
        /*0072*/ 	.short	0x0010
        /*0074*/ 	.byte	0x00, 0xf5, 0x21, 0x00


	//----- nvinfo : EIATTR_KPARAM_INFO
	.align		4
.L_51:
        /*0078*/ 	.byte	0x04, 0x17
        /*007a*/ 	.short	(.L_53 - .L_52)
.L_52:
        /*007c*/ 	.word	0x00000000
        /*0080*/ 	.short	0x0001
        /*0082*/ 	.short	0x0008
        /*0084*/ 	.byte	0x00, 0xf5, 0x21, 0x00


	//----- nvinfo : EIATTR_KPARAM_INFO
	.align		4
.L_53:
        /*0088*/ 	.byte	0x04, 0x17
        /*008a*/ 	.short	(.L_55 - .L_54)
.L_54:
        /*008c*/ 	.word	0x00000000
        /*0090*/ 	.short	0x0000
        /*0092*/ 	.short	0x0000
        /*0094*/ 	.byte	0x00, 0xf5, 0x21, 0x00


	//----- nvinfo : EIATTR_SPARSE_MMA_MASK
	.align		4
.L_55:
        /*0098*/ 	.byte	0x03, 0x50
        /*009a*/ 	.short	0x0000


	//----- nvinfo : EIATTR_MAXREG_COUNT
	.align		4
        /*009c*/ 	.byte	0x03, 0x1b
        /*009e*/ 	.short	0x00ff


	//----- nvinfo : EIATTR_MERCURY_ISA_VERSION
	.align		4
        /*00a0*/ 	.byte	0x03, 0x5f
        /*00a2*/ 	.short	0x0101


	//----- nvinfo : EIATTR_VRC_CTA_INIT_COUNT
	.align		4
        /*00a4*/ 	.byte	0x02, 0x4a
	.zero		1
	.zero		1


	//----- nvinfo : EIATTR_EXIT_INSTR_OFFSETS
	.align		4
        /*00a8*/ 	.byte	0x04, 0x1c
        /*00aa*/ 	.short	(.L_57 - .L_56)


	//   ....[0]....
.L_56:
        /*00ac*/ 	.word	0x00000010


	//----- nvinfo : EIATTR_CBANK_PARAM_SIZE
	.align		4
.L_57:
        /*00b0*/ 	.byte	0x03, 0x19
        /*00b2*/ 	.short	0x0030


	//----- nvinfo : EIATTR_PARAM_CBANK
	.align		4
        /*00b4*/ 	.byte	0x04, 0x0a
        /*00b6*/ 	.short	(.L_59 - .L_58)
	.align		4
.L_58:
        /*00b8*/ 	.word	index@(.nv.constant0._Z3dotPfS_S_iiiiii)
        /*00bc*/ 	.short	0x0380
        /*00be*/ 	.short	0x0030


	//----- nvinfo : EIATTR_SW_WAR
	.align		4
.L_59:
        /*00c0*/ 	.byte	0x04, 0x36
        /*00c2*/ 	.short	(.L_61 - .L_60)
.L_60:
        /*00c4*/ 	.word	0x00000008
.L_61:


//--------------------- .nv.info._Z9MaxPool2dPfS_iiii --------------------------
	.section	.nv.info._Z9MaxPool2dPfS_iiii,"",@"SHT_CUDA_INFO"
	.sectionflags	@""
	.align	4


	//----- nvinfo : EIATTR_CUDA_API_VERSION
	.align		4
        /*0000*/ 	.byte	0x04, 0x37
        /*0002*/ 	.short	(.L_63 - .L_62)
.L_62:
        /*0004*/ 	.word	0x00000082


	//----- nvinfo : EIATTR_KPARAM_INFO
	.align		4
.L_63:
        /*0008*/ 	.byte	0x04, 0x17
        /*000a*/ 	.short	(.L_65 - .L_64)
.L_64:
        /*000c*/ 	.word	0x00000000
        /*0010*/ 	.short	0x0005
        /*0012*/ 	.short	0x001c
        /*0014*/ 	.byte	0x00, 0xf0, 0x11, 0x00


	//----- nvinfo : EIATTR_KPARAM_INFO
	.align		4
.L_65:
        /*0018*/ 	.byte	0x04, 0x17
        /*001a*/ 	.short	(.L_67 - .L_66)
.L_66:
        /*001c*/ 	.word	0x00000000
        /*0020*/ 	.short	0x0004
        /*0022*/ 	.short	0x0018
        /*0024*/ 	.byte	0x00, 0xf0, 0x11, 0x00


	//----- nvinfo : EIATTR_KPARAM_INFO
	.align		4
.L_67:
        /*0028*/ 	.byte	0x04, 0x17
        /*002a*/ 	.short	(.L_69 - .L_68)
.L_68:
        /*002c*/ 	.word	0x00000000
        /*0030*/ 	.short	0x0003
        /*0032*/ 	.short	0x0014
        /*0034*/ 	.byte	0x00, 0xf0, 0x11, 0x00


	//----- nvinfo : EIATTR_KPARAM_INFO
	.align		4
.L_69:
        /*0038*/ 	.byte	0x04, 0x17
        /*003a*/ 	.short	(.L_71 - .L_70)
.L_70:
        /*003c*/ 	.word	0x00000000
        /*0040*/ 	.short	0x0002
        /*0042*/ 	.short	0x0010
        /*0044*/ 	.byte	0x00, 0xf0, 0x11, 0x00


	//----- nvinfo : EIATTR_KPARAM_INFO
	.align		4
.L_71:
        /*0048*/ 	.byte	0x04, 0x17
        /*004a*/ 	.short	(.L_73 - .L_72)
.L_72:
        /*004c*/ 	.word	0x00000000
        /*0050*/ 	.short	0x0001
        /*0052*/ 	.short	0x0008
        /*0054*/ 	.byte	0x00, 0xf5, 0x21, 0x00


	//----- nvinfo : EIATTR_KPARAM_INFO
	.align		4
.L_73:
        /*0058*/ 	.byte	0x04, 0x17
        /*005a*/ 	.short	(.L_75 - .L_74)
.L_74:
        /*005c*/ 	.word	0x00000000
        /*0060*/ 	.short	0x0000
        /*0062*/ 	.short	0x0000
        /*0064*/ 	.byte	0x00, 0xf5, 0x21, 0x00


	//----- nvinfo : EIATTR_SPARSE_MMA_MASK
	.align		4
.L_75:
        /*0068*/ 	.byte	0x03, 0x50
        /*006a*/ 	.short	0x0000


	//----- nvinfo : EIATTR_MAXREG_COUNT
	.align		4
        /*006c*/ 	.byte	0x03, 0x1b
        /*006e*/ 	.short	0x00ff


	//----- nvinfo : EIATTR_MERCURY_ISA_VERSION
	.align		4
        /*0070*/ 	.byte	0x03, 0x5f
        /*0072*/ 	.short	0x0101


	//----- nvinfo : EIATTR_VRC_CTA_INIT_COUNT
	.align		4
        /*0074*/ 	.byte	0x02, 0x4a
	.zero		1
	.zero		1


	//----- nvinfo : EIATTR_EXIT_INSTR_OFFSETS
	.align		4
        /*0078*/ 	.byte	0x04, 0x1c
        /*007a*/ 	.short	(.L_77 - .L_76)


	//   ....[0]....
.L_76:
        /*007c*/ 	.word	0x00000010


	//----- nvinfo : EIATTR_CBANK_PARAM_SIZE
	.align		4
.L_77:
        /*0080*/ 	.byte	0x03, 0x19
        /*0082*/ 	.short	0x0020


	//----- nvinfo : EIATTR_PARAM_CBANK
	.align		4
        /*0084*/ 	.byte	0x04, 0x0a
        /*0086*/ 	.short	(.L_79 - .L_78)
	.align		4
.L_78:
        /*0088*/ 	.word	index@(.nv.constant0._Z9MaxPool2dPfS_iiii)
        /*008c*/ 	.short	0x0380
        /*008e*/ 	.short	0x0020


	//----- nvinfo : EIATTR_SW_WAR
	.align		4
.L_79:
        /*0090*/ 	.byte	0x04, 0x36
        /*0092*/ 	.short	(.L_81 - .L_80)
.L_80:
        /*0094*/ 	.word	0x00000008
.L_81:


//--------------------- .nv.info._Z6conv2dPfS_S_iii --------------------------
	.section	.nv.info._Z6conv2dPfS_S_iii,"",@"SHT_CUDA_INFO"
	.sectionflags	@""
	.align	4


	//----- nvinfo : EIATTR_CUDA_API_VERSION
	.align		4
        /*0000*/ 	.byte	0x04, 0x37
        /*0002*/ 	.short	(.L_83 - .L_82)
.L_82:
        /*0004*/ 	.word	0x00000082


	//----- nvinfo : EIATTR_KPARAM_INFO
	.align		4
.L_83:
        /*0008*/ 	.byte	0x04, 0x17
        /*000a*/ 	.short	(.L_85 - .L_84)
.L_84:
        /*000c*/ 	.word	0x00000000
        /*0010*/ 	.short	0x0005
        /*0012*/ 	.short	0x0020
        /*0014*/ 	.byte	0x00, 0xf0, 0x11, 0x00


	//----- nvinfo : EIATTR_KPARAM_INFO
	.align		4
.L_85:
        /*0018*/ 	.byte	0x04, 0x17
        /*001a*/ 	.short	(.L_87 - .L_86)
.L_86:
        /*001c*/ 	.word	0x00000000
        /*0020*/ 	.short	0x0004
        /*0022*/ 	.short	0x001c
        /*0024*/ 	.byte	0x00, 0xf0, 0x11, 0x00


	//----- nvinfo : EIATTR_KPARAM_INFO
	.align		4
.L_87:
        /*0028*/ 	.byte	0x04, 0x17
        /*002a*/ 	.short	(.L_89 - .L_88)
.L_88:
        /*002c*/ 	.word	0x00000000
        /*0030*/ 	.short	0x0003
        /*0032*/ 	.short	0x0018
        /*0034*/ 	.byte	0x00, 0xf0, 0x11, 0x00


	//----- nvinfo : EIATTR_KPARAM_INFO
	.align		4
.L_89:
        /*0038*/ 	.byte	0x04, 0x17
        /*003a*/ 	.short	(.L_91 - .L_90)
.L_90:
        /*003c*/ 	.word	0x00000000
        /*0040*/ 	.short	0x0002
        /*0042*/ 	.short	0x0010
        /*0044*/ 	.byte	0x00, 0xf5, 0x21, 0x00


	//----- nvinfo : EIATTR_KPARAM_INFO
	.align		4
.L_91:
        /*0048*/ 	.byte	0x04, 0x17
        /*004a*/ 	.short	(.L_93 - .L_92)
.L_92:
        /*004c*/ 	.word	0x00000000
        /*0050*/ 	.short	0x0001
        /*0052*/ 	.short	0x0008
        /*0054*/ 	.byte	0x00, 0xf5, 0x21, 0x00


	//----- nvinfo : EIATTR_KPARAM_INFO
	.align		4
.L_93:
        /*0058*/ 	.byte	0x04, 0x17
        /*005a*/ 	.short	(.L_95 - .L_94)
.L_94:
        /*005c*/ 	.word	0x00000000
        /*0060*/ 	.short	0x0000
        /*0062*/ 	.short	0x0000
        /*0064*/ 	.byte	0x00, 0xf5, 0x21, 0x00


	//----- nvinfo : EIATTR_SPARSE_MMA_MASK
	.align		4
.L_95:
        /*0068*/ 	.byte	0x03, 0x50
        /*006a*/ 	.short	0x0000


	//----- nvinfo : EIATTR_MAXREG_COUNT
	.align		4
        /*006c*/ 	.byte	0x03, 0x1b
        /*006e*/ 	.short	0x00ff


	//----- nvinfo : EIATTR_MERCURY_ISA_VERSION
	.align		4
        /*0070*/ 	.byte	0x03, 0x5f
        /*0072*/ 	.short	0x0101


	//----- nvinfo : EIATTR_VRC_CTA_INIT_COUNT
	.align		4
        /*0074*/ 	.byte	0x02, 0x4a
	.zero		1
	.zero		1


	//----- nvinfo : EIATTR_EXIT_INSTR_OFFSETS
	.align		4
        /*0078*/ 	.byte	0x04, 0x1c
        /*007a*/ 	.short	(.L_97 - .L_96)


	//   ....[0]....
.L_96:
        /*007c*/ 	.word	0x00000010


	//----- nvinfo : EIATTR_CBANK_PARAM_SIZE
	.align		4
.L_97:
        /*0080*/ 	.byte	0x03, 0x19
        /*0082*/ 	.short	0x0024


	//----- nvinfo : EIATTR_PARAM_CBANK
	.align		4
        /*0084*/ 	.byte	0x04, 0x0a
        /*0086*/ 	.short	(.L_99 - .L_98)
	.align		4
.L_98:
        /*0088*/ 	.word	index@(.nv.constant0._Z6conv2dPfS_S_iii)
        /*008c*/ 	.short	0x0380
        /*008e*/ 	.short	0x0024


	//----- nvinfo : EIATTR_SW_WAR
	.align		4
.L_99:
        /*0090*/ 	.byte	0x04, 0x36
        /*0092*/ 	.short	(.L_101 - .L_100)
.L_100:
        /*0094*/ 	.word	0x00000008
.L_101:


//--------------------- .nv.info._Z4reluPfii      --------------------------
	.section	.nv.info._Z4reluPfii,"",@"SHT_CUDA_INFO"
	.sectionflags	@""
	.align	4


	//----- nvinfo : EIATTR_CUDA_API_VERSION
	.align		4
        /*0000*/ 	.byte	0x04, 0x37
        /*0002*/ 	.short	(.L_103 - .L_102)
.L_102:
        /*0004*/ 	.word	0x00000082


	//----- nvinfo : EIATTR_KPARAM_INFO
	.align		4
.L_103:
        /*0008*/ 	.byte	0x04, 0x17
        /*000a*/ 	.short	(.L_105 - .L_104)
.L_104:
        /*000c*/ 	.word	0x00000000
        /*0010*/ 	.short	0x0002
        /*0012*/ 	.short	0x000c
        /*0014*/ 	.byte	0x00, 0xf0, 0x11, 0x00


	//----- nvinfo : EIATTR_KPARAM_INFO
	.align		4
.L_105:
        /*0018*/ 	.byte	0x04, 0x17
        /*001a*/ 	.short	(.L_107 - .L_106)
.L_106:
        /*001c*/ 	.word	0x00000000
        /*0020*/ 	.short	0x0001
        /*0022*/ 	.short	0x0008
        /*0024*/ 	.byte	0x00, 0xf0, 0x11, 0x00


	//----- nvinfo : EIATTR_KPARAM_INFO
	.align		4
.L_107:
        /*0028*/ 	.byte	0x04, 0x17
        /*002a*/ 	.short	(.L_109 - .L_108)
.L_108:
        /*002c*/ 	.word	0x00000000
        /*0030*/ 	.short	0x0000
        /*0032*/ 	.short	0x0000
        /*0034*/ 	.byte	0x00, 0xf5, 0x21, 0x00


	//----- nvinfo : EIATTR_SPARSE_MMA_MASK
	.align		4
.L_109:
        /*0038*/ 	.byte	0x03, 0x50
        /*003a*/ 	.short	0x0000


	//----- nvinfo : EIATTR_MAXREG_COUNT
	.align		4
        /*003c*/ 	.byte	0x03, 0x1b
        /*003e*/ 	.short	0x00ff


	//----- nvinfo : EIATTR_MERCURY_ISA_VERSION
	.align		4
        /*0040*/ 	.byte	0x03, 0x5f
        /*0042*/ 	.short	0x0101


	//----- nvinfo : EIATTR_VRC_CTA_INIT_COUNT
	.align		4
        /*0044*/ 	.byte	0x02, 0x4a
	.zero		1
	.zero		1


	//----- nvinfo : EIATTR_EXIT_INSTR_OFFSETS
	.align		4
        /*0048*/ 	.byte	0x04, 0x1c
        /*004a*/ 	.short	(.L_111 - .L_110)


	//   ....[0]....
.L_110:
        /*004c*/ 	.word	0x00000010


	//----- nvinfo : EIATTR_CBANK_PARAM_SIZE
	.align		4
.L_111:
        /*0050*/ 	.byte	0x03, 0x19
        /*0052*/ 	.short	0x0010


	//----- nvinfo : EIATTR_PARAM_CBANK
	.align		4
        /*0054*/ 	.byte	0x04, 0x0a
        /*0056*/ 	.short	(.L_113 - .L_112)
	.align		4
.L_112:
        /*0058*/ 	.word	index@(.nv.constant0._Z4reluPfii)
        /*005c*/ 	.short	0x0380
        /*005e*/ 	.short	0x0010


	//----- nvinfo : EIATTR_SW_WAR
	.align		4
.L_113:
        /*0060*/ 	.byte	0x04, 0x36
        /*0062*/ 	.short	(.L_115 - .L_114)
.L_114:
        /*0064*/ 	.word	0x00000008
.L_115:


//--------------------- .nv.info._Z3addPfS_i      --------------------------
	.section	.nv.info._Z3addPfS_i,"",@"SHT_CUDA_INFO"
	.sectionflags	@""
	.align	4


	//----- nvinfo : EIATTR_CUDA_API_VERSION
	.align		4
        /*0000*/ 	.byte	0x04, 0x37
        /*0002*/ 	.short	(.L_117 - .L_116)
.L_116:
        /*0004*/ 	.word	0x00000082


	//----- nvinfo : EIATTR_KPARAM_INFO
	.align		4
.L_117:
        /*0008*/ 	.byte	0x04, 0x17
        /*000a*/ 	.short	(.L_119 - .L_118)
.L_118:
        /*000c*/ 	.word	0x00000000
        /*0010*/ 	.short	0x0002
        /*0012*/ 	.short	0x0010
        /*0014*/ 	.byte	0x00, 0xf0, 0x11, 0x00


	//----- nvinfo : EIATTR_KPARAM_INFO
	.align		4
.L_119:
        /*0018*/ 	.byte	0x04, 0x17
        /*001a*/ 	.short	(.L_121 - .L_120)
.L_120:
        /*001c*/ 	.word	0x00000000
        /*0020*/ 	.short	0x0001
        /*0022*/ 	.short	0x0008
        /*0024*/ 	.byte	0x00, 0xf5, 0x21, 0x00


	//----- nvinfo : EIATTR_KPARAM_INFO
	.align		4
.L_121:
        /*0028*/ 	.byte	0x04, 0x17
        /*002a*/ 	.short	(.L_123 - .L_122)
.L_122:
        /*002c*/ 	.word	0x00000000
        /*0030*/ 	.short	0x0000
        /*0032*/ 	.short	0x0000
        /*0034*/ 	.byte	0x00, 0xf5, 0x21, 0x00


	//----- nvinfo : EIATTR_SPARSE_MMA_MASK
	.align		4
.L_123:
        /*0038*/ 	.byte	0x03, 0x50
        /*003a*/ 	.short	0x0000


	//----- nvinfo : EIATTR_MAXREG_COUNT
	.align		4
        /*003c*/ 	.byte	0x03, 0x1b
        /*003e*/ 	.short	0x00ff


	//----- nvinfo : EIATTR_MERCURY_ISA_VERSION
	.align		4
        /*0040*/ 	.byte	0x03, 0x5f
        /*0042*/ 	.short	0x0101


	//----- nvinfo : EIATTR_VRC_CTA_INIT_COUNT
	.align		4
        /*0044*/ 	.byte	0x02, 0x4a
	.zero		1
	.zero		1


	//----- nvinfo : EIATTR_EXIT_INSTR_OFFSETS
	.align		4
        /*0048*/ 	.byte	0x04, 0x1c
        /*004a*/ 	.short	(.L_125 - .L_124)


	//   ....[0]....
.L_124:
        /*004c*/ 	.word	0x00000010


	//----- nvinfo : EIATTR_CBANK_PARAM_SIZE
	.align		4
.L_125:
        /*0050*/ 	.byte	0x03, 0x19
        /*0052*/ 	.short	0x0014


	//----- nvinfo : EIATTR_PARAM_CBANK
	.align		4
        /*0054*/ 	.byte	0x04, 0x0a
        /*0056*/ 	.short	(.L_127 - .L_126)
	.align		4
.L_126:
        /*0058*/ 	.word	index@(.nv.constant0._Z3addPfS_i)
        /*005c*/ 	.short	0x0380
        /*005e*/ 	.short	0x0014


	//----- nvinfo : EIATTR_SW_WAR
	.align		4
.L_127:
        /*0060*/ 	.byte	0x04, 0x36
        /*0062*/ 	.short	(.L_129 - .L_128)
.L_128:
        /*0064*/ 	.word	0x00000008
.L_129:


//--------------------- .nv.info._Z9transposePfS_ii --------------------------
	.section	.nv.info._Z9transposePfS_ii,"",@"SHT_CUDA_INFO"
	.sectionflags	@""
	.align	4


	//----- nvinfo : EIATTR_CUDA_API_VERSION
	.align		4
        /*0000*/ 	.byte	0x04, 0x37
        /*0002*/ 	.short	(.L_131 - .L_130)
.L_130:
        /*0004*/ 	.word	0x00000082


	//----- nvinfo : EIATTR_KPARAM_INFO
	.align		4
.L_131:
        /*0008*/ 	.byte	0x04, 0x17
        /*000a*/ 	.short	(.L_133 - .L_132)
.L_132:
        /*000c*/ 	.word	0x00000000
        /*0010*/ 	.short	0x0003
        /*0012*/ 	.short	0x0014
        /*0014*/ 	.byte	0x00, 0xf0, 0x11, 0x00


	//----- nvinfo : EIATTR_KPARAM_INFO
	.align		4
.L_133:
        /*0018*/ 	.byte	0x04, 0x17
        /*001a*/ 	.short	(.L_135 - .L_134)
.L_134:
        /*001c*/ 	.word	0x00000000
        /*0020*/ 	.short	0x0002
        /*0022*/ 	.short	0x0010
        /*0024*/ 	.byte	0x00, 0xf0, 0x11, 0x00


	//----- nvinfo : EIATTR_KPARAM_INFO
	.align		4
.L_135:
        /*0028*/ 	.byte	0x04, 0x17
        /*002a*/ 	.short	(.L_137 - .L_136)
.L_136:
        /*002c*/ 	.word	0x00000000
        /*0030*/ 	.short	0x0001
        /*0032*/ 	.short	0x0008
        /*0034*/ 	.byte	0x00, 0xf5, 0x21, 0x00


	//----- nvinfo : EIATTR_KPARAM_INFO
	.align		4
.L_137:
        /*0038*/ 	.byte	0x04, 0x17
        /*003a*/ 	.short	(.L_139 - .L_138)
.L_138:
        /*003c*/ 	.word	0x00000000
        /*0040*/ 	.short	0x0000
        /*0042*/ 	.short	0x0000
        /*0044*/ 	.byte	0x00, 0xf5, 0x21, 0x00


	//----- nvinfo : EIATTR_SPARSE_MMA_MASK
	.align		4
.L_139:
        /*0048*/ 	.byte	0x03, 0x50
        /*004a*/ 	.short	0x0000


	//----- nvinfo : EIATTR_MAXREG_COUNT
	.align		4
        /*004c*/ 	.byte	0x03, 0x1b
        /*004e*/ 	.short	0x00ff


	//----- nvinfo : EIATTR_NUM_BARRIERS
	.align		4
        /*0050*/ 	.byte	0x02, 0x4c
        /*0052*/ 	.byte	0x01
	.zero		1


	//----- nvinfo : EIATTR_MERCURY_ISA_VERSION
	.align		4
        /*0054*/ 	.byte	0x03, 0x5f
        /*0056*/ 	.short	0x0101


	//----- nvinfo : EIATTR_VRC_CTA_INIT_COUNT
	.align		4
        /*0058*/ 	.byte	0x02, 0x4a
	.zero		1
	.zero		1


	//----- nvinfo : EIATTR_EXIT_INSTR_OFFSETS
	.align		4
        /*005c*/ 	.byte	0x04, 0x1c
        /*005e*/ 	.short	(.L_141 - .L_140)


	//   ....[0]....
.L_140:
        /*0060*/ 	.word	0x000001a0


	//   ....[1]....
        /*0064*/ 	.word	0x00000250


	//----- nvinfo : EIATTR_CBANK_PARAM_SIZE
	.align		4
.L_141:
        /*0068*/ 	.byte	0x03, 0x19
        /*006a*/ 	.short	0x0018


	//----- nvinfo : EIATTR_PARAM_CBANK
	.align		4
        /*006c*/ 	.byte	0x04, 0x0a
        /*006e*/ 	.short	(.L_143 - .L_142)
	.align		4
.L_142:
        /*0070*/ 	.word	index@(.nv.constant0._Z9transposePfS_ii)
        /*0074*/ 	.short	0x0380
        /*0076*/ 	.short	0x0018


	//----- nvinfo : EIATTR_SW_WAR
	.align		4
.L_143:
        /*0078*/ 	.byte	0x04, 0x36
        /*007a*/ 	.short	(.L_145 - .L_144)
.L_144:
        /*007c*/ 	.word	0x00000008
.L_145:


//--------------------- .nv.callgraph             --------------------------
	.section	.nv.callgraph,"",@"SHT_CUDA_CALLGRAPH"
	.align	4
	.sectionentsize	8
	.align		4
        /*0000*/ 	.word	0x00000000
	.align		4
        /*0004*/ 	.word	0xffffffff
	.align		4
        /*0008*/ 	.word	0x00000000
	.align		4
        /*000c*/ 	.word	0xfffffffe
	.align		4
        /*0010*/ 	.word	0x00000000
	.align		4
        /*0014*/ 	.word	0xfffffffd
	.align		4
        /*0018*/ 	.word	0x00000000
	.align		4
        /*001c*/ 	.word	0xfffffffc


//--------------------- .text._Z3dotPfS_S_iiiiii  --------------------------
	.section	.text._Z3dotPfS_S_iiiiii,"ax",@progbits
	.align	128
        .global         _Z3dotPfS_S_iiiiii
        .type           _Z3dotPfS_S_iiiiii,@function
        .size           _Z3dotPfS_S_iiiiii,(.L_x_6 - _Z3dotPfS_S_iiiiii)
        .other          _Z3dotPfS_S_iiiiii,@"STO_CUDA_ENTRY STV_DEFAULT"
_Z3dotPfS_S_iiiiii:
.text._Z3dotPfS_S_iiiiii:
[----:B------:R-:W-:Y:S01]  /*0000*/  LDC R1, c[0x0][0x37c] ;  /* 0x0000df00ff017b82 */ /* 0x000fe20000000800 */
[----:B------:R-:W-:Y:S05]  /*0010*/  EXIT ;  /* 0x000000000000794d */ /* 0x000fea0003800000 */
.L_x_0:
[----:B------:R-:W-:-:S00]  /*0020*/  BRA `(.L_x_0) ;  /* 0xfffffffc00fc7947 */ /* 0x000fc0000383ffff */
[----:B------:R-:W-:-:S00]  /*0030*/  NOP ;  /* 0x0000000000007918 */ /* 0x000fc00000000000 */
        /* <DEDUP_REMOVED lines=12> */
.L_x_6:


//--------------------- .text._Z9MaxPool2dPfS_iiii --------------------------
	.section	.text._Z9MaxPool2dPfS_iiii,"ax",@progbits
	.align	128
        .global         _Z9MaxPool2dPfS_iiii
        .type           _Z9MaxPool2dPfS_iiii,@function
        .size           _Z9MaxPool2dPfS_iiii,(.L_x_7 - _Z9MaxPool2dPfS_iiii)
        .other          _Z9MaxPool2dPfS_iiii,@"STO_CUDA_ENTRY STV_DEFAULT"
_Z9MaxPool2dPfS_iiii:
.text._Z9MaxPool2dPfS_iiii:
[----:B------:R-:W-:Y:S01]  /*0000*/  LDC R1, c[0x0][0x37c] ;  /* 0x0000df00ff017b82 */ /* 0x000fe20000000800 */
[----:B------:R-:W-:Y:S05]  /*0010*/  EXIT ;  /* 0x000000000000794d */ /* 0x000fea0003800000 */
.L_x_1:
        /* <DEDUP_REMOVED lines=14> */
.L_x_7:


//--------------------- .text._Z6conv2dPfS_S_iii  --------------------------
	.section	.text._Z6conv2dPfS_S_iii,"ax",@progbits
	.align	128
        .global         _Z6conv2dPfS_S_iii
        .type           _Z6conv2dPfS_S_iii,@function
        .size           _Z6conv2dPfS_S_iii,(.L_x_8 - _Z6conv2dPfS_S_iii)
        .other          _Z6conv2dPfS_S_iii,@"STO_CUDA_ENTRY STV_DEFAULT"
_Z6conv2dPfS_S_iii:
.text._Z6conv2dPfS_S_iii:
[----:B------:R-:W-:Y:S01]  /*0000*/  LDC R1, c[0x0][0x37c] ;  /* 0x0000df00ff017b82 */ /* 0x000fe20000000800 */
[----:B------:R-:W-:Y:S05]  /*0010*/  EXIT ;  /* 0x000000000000794d */ /* 0x000fea0003800000 */
.L_x_2:
        /* <DEDUP_REMOVED lines=14> */
.L_x_8:


//--------------------- .text._Z4reluPfii         --------------------------
	.section	.text._Z4reluPfii,"ax",@progbits
	.align	128
        .global         _Z4reluPfii
        .type           _Z4reluPfii,@function
        .size           _Z4reluPfii,(.L_x_9 - _Z4reluPfii)
        .other          _Z4reluPfii,@"STO_CUDA_ENTRY STV_DEFAULT"
_Z4reluPfii:
.text._Z4reluPfii:
[----:B------:R-:W-:Y:S01]  /*0000*/  LDC R1, c[0x0][0x37c] ;  /* 0x0000df00ff017b82 */ /* 0x000fe20000000800 */
[----:B------:R-:W-:Y:S05]  /*0010*/  EXIT ;  /* 0x000000000000794d */ /* 0x000fea0003800000 */
.L_x_3:
        /* <DEDUP_REMOVED lines=14> */
.L_x_9:


//--------------------- .text._Z3addPfS_i         --------------------------
	.section	.text._Z3addPfS_i,"ax",@progbits
	.align	128
        .global         _Z3addPfS_i
        .type           _Z3addPfS_i,@function
        .size           _Z3addPfS_i,(.L_x_10 - _Z3addPfS_i)
        .other          _Z3addPfS_i,@"STO_CUDA_ENTRY STV_DEFAULT"
_Z3addPfS_i:
.text._Z3addPfS_i:
[----:B------:R-:W-:Y:S01]  /*0000*/  LDC R1, c[0x0][0x37c] ;  /* 0x0000df00ff017b82 */ /* 0x000fe20000000800 */
[----:B------:R-:W-:Y:S05]  /*0010*/  EXIT ;  /* 0x000000000000794d */ /* 0x000fea0003800000 */
.L_x_4:
        /* <DEDUP_REMOVED lines=14> */
.L_x_10:


//--------------------- .text._Z9transposePfS_ii  --------------------------
	.section	.text._Z9transposePfS_ii,"ax",@progbits
	.align	128
        .global         _Z9transposePfS_ii
        .type           _Z9transposePfS_ii,@function
        .size           _Z9transposePfS_ii,(.L_x_11 - _Z9transposePfS_ii)
        .other          _Z9transposePfS_ii,@"STO_CUDA_ENTRY STV_DEFAULT"
_Z9transposePfS_ii:
.text._Z9transposePfS_ii:
[----:B------:R-:W-:Y:S01]  /*0000*/  LDC R1, c[0x0][0x37c] ;  /* 0x0000df00ff017b82 */ /* 0x000fe20000000800 */
[----:B------:R-:W0:Y:S01]  /*0010*/  S2R R8, SR_TID.Y ;  /* 0x0000000000087919 */ /* 0x000e220000002200 */
[----:B------:R-:W1:Y:S01]  /*0020*/  LDCU.64 UR6, c[0x0][0x390] ;  /* 0x00007200ff0677ac */ /* 0x000e620008000a00 */
[----:B------:R-:W0:Y:S01]  /*0030*/  S2R R9, SR_CTAID.Y ;  /* 0x0000000000097919 */ /* 0x000e220000002600 */
[----:B------:R-:W2:Y:S01]  /*0040*/  LDCU.64 UR4, c[0x0][0x358] ;  /* 0x00006b00ff0477ac */ /* 0x000ea20008000a00 */
[----:B------:R-:W3:Y:S01]  /*0050*/  S2R R7, SR_CTAID.X ;  /* 0x0000000000077919 */ /* 0x000ee20000002500 */
[----:B------:R-:W3:Y:S01]  /*0060*/  S2R R6, SR_TID.X ;  /* 0x0000000000067919 */ /* 0x000ee20000002100 */
[----:B0-----:R-:W-:-:S05]  /*0070*/  IMAD R5, R9, 0x20, R8 ;  /* 0x0000002009057824 */ /* 0x001fca00078e0208 */
[----:B-1----:R-:W-:Y:S01]  /*0080*/  ISETP.GE.U32.AND P0, PT, R5, UR7, PT ;  /* 0x0000000705007c0c */ /* 0x002fe2000bf06070 */
[----:B---3--:R-:W-:-:S05]  /*0090*/  IMAD R0, R7, 0x20, R6 ;  /* 0x0000002007007824 */ /* 0x008fca00078e0206 */
[----:B------:R-:W-:-:S13]  /*00a0*/  ISETP.GE.U32.OR P0, PT, R0, UR6, P0 ;  /* 0x0000000600007c0c */ /* 0x000fda0008706470 */
[----:B------:R-:W0:Y:S01]  /*00b0*/  @!P0 LDC.64 R2, c[0x0][0x380] ;  /* 0x0000e000ff028b82 */ /* 0x000e220000000a00 */
[----:B------:R-:W-:-:S04]  /*00c0*/  @!P0 IMAD R5, R5, UR6, R0 ;  /* 0x0000000605058c24 */ /* 0x000fc8000f8e0200 */
[----:B0-----:R-:W-:-:S06]  /*00d0*/  @!P0 IMAD.WIDE.U32 R2, R5, 0x4, R2 ;  /* 0x0000000405028825 */ /* 0x001fcc00078e0002 */
[----:B--2---:R-:W2:Y:S01]  /*00e0*/  @!P0 LDG.E R2, desc[UR4][R2.64] ;  /* 0x0000000402028981 */ /* 0x004ea2000c1e1900 */
[----:B------:R-:W-:Y:S01]  /*00f0*/  @!P0 MOV R0, 0x400 ;  /* 0x0000040000008802 */ /* 0x000fe20000000f00 */
[----:B------:R-:W-:Y:S01]  /*0100*/  IMAD R7, R7, 0x20, R8 ;  /* 0x0000002007077824 */ /* 0x000fe200078e0208 */
[----:B------:R-:W-:Y:S01]  /*0110*/  LEA R4, R9, R6, 0x5 ;  /* 0x0000000609047211 */ /* 0x000fe200078e28ff */
[----:B------:R-:W0:Y:S03]  /*0120*/  @!P0 S2R R5, SR_CgaCtaId ;  /* 0x0000000000058919 */ /* 0x000e260000008800 */
[----:B------:R-:W-:-:S04]  /*0130*/  ISETP.GE.U32.AND P1, PT, R4, UR7, PT ;  /* 0x0000000704007c0c */ /* 0x000fc8000bf26070 */
[----:B------:R-:W-:Y:S02]  /*0140*/  ISETP.GE.U32.OR P1, PT, R7, UR6, P1 ;  /* 0x0000000607007c0c */ /* 0x000fe40008f26470 */
[----:B0-----:R-:W-:-:S05]  /*0150*/  @!P0 LEA R0, R5, R0, 0x18 ;  /* 0x0000000005008211 */ /* 0x001fca00078ec0ff */
[----:B------:R-:W-:-:S05]  /*0160*/  @!P0 IMAD R0, R8, 0x84, R0 ;  /* 0x0000008408008824 */ /* 0x000fca00078e0200 */
[----:B------:R-:W-:-:S05]  /*0170*/  @!P0 LEA R5, R6, R0, 0x2 ;  /* 0x0000000006058211 */ /* 0x000fca00078e10ff */
[----:B--2---:R0:W-:Y:S01]  /*0180*/  @!P0 STS [R5], R2 ;  /* 0x0000000205008388 */ /* 0x0041e20000000800 */
[----:B------:R-:W-:Y:S06]  /*0190*/  BAR.SYNC.DEFER_BLOCKING 0x0 ;  /* 0x0000000000007b1d */ /* 0x000fec0000010000 */
[----:B------:R-:W-:Y:S05]  /*01a0*/  @P1 EXIT ;  /* 0x000000000000194d */ /* 0x000fea0003800000 */
[----:B------:R-:W1:Y:S01]  /*01b0*/  S2R R3, SR_CgaCtaId ;  /* 0x0000000000037919 */ /* 0x000e620000008800 */
[----:B------:R-:W-:Y:S01]  /*01c0*/  MOV R0, 0x400 ;  /* 0x0000040000007802 */ /* 0x000fe20000000f00 */
[----:B------:R-:W-:-:S03]  /*01d0*/  IMAD R7, R7, UR7, R4 ;  /* 0x0000000707077c24 */ /* 0x000fc6000f8e0204 */
[----:B-1----:R-:W-:-:S05]  /*01e0*/  LEA R3, R3, R0, 0x18 ;  /* 0x0000000003037211 */ /* 0x002fca00078ec0ff */
[----:B------:R-:W-:Y:S02]  /*01f0*/  IMAD R0, R6, 0x84, R3 ;  /* 0x0000008406007824 */ /* 0x000fe400078e0203 */
[----:B0-----:R-:W0:Y:S02]  /*0200*/  LDC.64 R2, c[0x0][0x388] ;  /* 0x0000e200ff027b82 */ /* 0x001e240000000a00 */
[----:B------:R-:W-:-:S05]  /*0210*/  IMAD R0, R8, 0x4, R0 ;  /* 0x0000000408007824 */ /* 0x000fca00078e0200 */
[----:B------:R-:W1:Y:S01]  /*0220*/  LDS R5, [R0] ;  /* 0x0000000000057984 */ /* 0x000e620000000800 */
[----:B0-----:R-:W-:-:S05]  /*0230*/  IMAD.WIDE.U32 R2, R7, 0x4, R2 ;  /* 0x0000000407027825 */ /* 0x001fca00078e0002 */
[----:B-1----:R-:W-:Y:S01]  /*0240*/  STG.E desc[UR4][R2.64], R5 ;  /* 0x0000000502007986 */ /* 0x002fe2000c101904 */
[----:B------:R-:W-:Y:S05]  /*0250*/  EXIT ;  /* 0x000000000000794d */ /* 0x000fea0003800000 */
.L_x_5:
        /* <DEDUP_REMOVED lines=10> */
.L_x_11:


//--------------------- .nv.shared.reserved.0     --------------------------
	.section	.nv.shared.reserved.0,"aw",@nobits
	.weak		__nv_reservedSMEM_offset_0_alias
	.size		__nv_reservedSMEM_offset_0_alias, 0, 64
	.other		__nv_reservedSMEM_offset_0_alias,@"STO_CUDA_RESERVED_SHARED STV_DEFAULT"
__nv_reservedSMEM_offset_0_alias:
	.zero		0
	.zero		64


//--------------------- .nv.shared._Z9transposePfS_ii --------------------------
	.section	.nv.shared._Z9transposePfS_ii,"aw",@nobits
	.sectionflags	@""
	.align	4
.nv.shared._Z9transposePfS_ii:
	.zero		5248


//--------------------- .nv.constant0._Z3dotPfS_S_iiiiii --------------------------
	.section	.nv.constant0._Z3dotPfS_S_iiiiii,"a",@progbits
	.sectionflags	@""
	.align	4
.nv.constant0._Z3dotPfS_S_iiiiii:
	.zero		944


//--------------------- .nv.constant0._Z9MaxPool2dPfS_iiii --------------------------
	.section	.nv.constant0._Z9MaxPool2dPfS_iiii,"a",@progbits
	.sectionflags	@""
	.align	4
.nv.constant0._Z9MaxPool2dPfS_iiii:
	.zero		928


//--------------------- .nv.constant0._Z6conv2dPfS_S_iii --------------------------
	.section	.nv.constant0._Z6conv2dPfS_S_iii,"a",@progbits
	.sectionflags	@""
	.align	4
.nv.constant0._Z6conv2dPfS_S_iii:
	.zero		932


//--------------------- .nv.constant0._Z4reluPfii --------------------------
	.section	.nv.constant0._Z4reluPfii,"a",@progbits
	.sectionflags	@""
	.align	4
.nv.constant0._Z4reluPfii:
	.zero		912


//--------------------- .nv.constant0._Z3addPfS_i --------------------------
	.section	.nv.constant0._Z3addPfS_i,"a",@progbits
	.sectionflags	@""
	.align	4
.nv.constant0._Z3addPfS_i:
	.zero		916


//--------------------- .nv.constant0._Z9transposePfS_ii --------------------------
	.section	.nv.constant0._Z9transposePfS_ii,"a",@progbits
	.sectionflags	@""
	.align	4
.nv.constant0._Z9transposePfS_ii:
	.zero		920


//--------------------- SYMBOLS --------------------------

	.type		.nv.reservedSmem.offset0,@object
	.size		.nv.reservedSmem.offset0,0x4
	.type		.nv.reservedSmem.cap,@object
	.size		.nv.reservedSmem.cap,0x4
